	.headerflags	@"EF_CUDA_TEXMODE_UNIFIED EF_CUDA_64BIT_ADDRESS EF_CUDA_ACCELERATORS EF_CUDA_SM90 EF_CUDA_VIRTUAL_SM(EF_CUDA_SM90)"
	.elftype	@"ET_EXEC"


//--------------------- .nv.info                  --------------------------
	.section	.nv.info,"",@"SHT_CUDA_INFO"
	.align	4


	//----- nvinfo : EIATTR_REGCOUNT
	.align		4
        /*0000*/ 	.byte	0x04, 0x2f
        /*0002*/ 	.short	(.L_1 - .L_0)
	.align		4
.L_0:
        /*0004*/ 	.word	index@(triton_poi_fused_cat_60)
        /*0008*/ 	.word	0x00000012


	//----- nvinfo : EIATTR_MIN_STACK_SIZE
	.align		4
.L_1:
        /*000c*/ 	.byte	0x04, 0x12
        /*000e*/ 	.short	(.L_3 - .L_2)
	.align		4
.L_2:
        /*0010*/ 	.word	index@(triton_poi_fused_cat_60)
        /*0014*/ 	.word	0x00000000


	//----- nvinfo : EIATTR_FRAME_SIZE
	.align		4
.L_3:
        /*0018*/ 	.byte	0x04, 0x11
        /*001a*/ 	.short	(.L_5 - .L_4)
	.align		4
.L_4:
        /*001c*/ 	.word	index@(triton_poi_fused_cat_60)
        /*0020*/ 	.word	0x00000000


	//----- nvinfo : EIATTR_MIN_STACK_SIZE
	.align		4
.L_5:
        /*0024*/ 	.byte	0x04, 0x12
        /*0026*/ 	.short	(.L_7 - .L_6)
	.align		4
.L_6:
        /*0028*/ 	.word	index@(triton_poi_fused_cat_60)
        /*002c*/ 	.word	0x00000000
.L_7:


//--------------------- .nv.info.triton_poi_fused_cat_60 --------------------------
	.section	.nv.info.triton_poi_fused_cat_60,"",@"SHT_CUDA_INFO"
	.sectionflags	@""
	.align	4


	//----- nvinfo : EIATTR_CUDA_API_VERSION
	.align		4
        /*0000*/ 	.byte	0x04, 0x37
        /*0002*/ 	.short	(.L_9 - .L_8)
.L_8:
        /*0004*/ 	.word	0x0000007c


	//----- nvinfo : EIATTR_KPARAM_INFO
	.align		4
.L_9:
        /*0008*/ 	.byte	0x04, 0x17
        /*000a*/ 	.short	(.L_11 - .L_10)
.L_10:
        /*000c*/ 	.word	0x00000000
        /*0010*/ 	.short	0x0004
        /*0012*/ 	.short	0x0020
        /*0014*/ 	.byte	0x00, 0xf0, 0x11, 0x00


	//----- nvinfo : EIATTR_KPARAM_INFO
	.align		4
.L_11:
        /*0018*/ 	.byte	0x04, 0x17
        /*001a*/ 	.short	(.L_13 - .L_12)
.L_12:
        /*001c*/ 	.word	0x00000000
        /*0020*/ 	.short	0x0003
        /*0022*/ 	.short	0x0018
        /*0024*/ 	.byte	0x00, 0xf4, 0x21, 0x00


	//----- nvinfo : EIATTR_KPARAM_INFO
	.align		4
.L_13:
        /*0028*/ 	.byte	0x04, 0x17
        /*002a*/ 	.short	(.L_15 - .L_14)
.L_14:
        /*002c*/ 	.word	0x00000000
        /*0030*/ 	.short	0x0002
        /*0032*/ 	.short	0x0010
        /*0034*/ 	.byte	0x00, 0xf4, 0x21, 0x00


	//----- nvinfo : EIATTR_KPARAM_INFO
	.align		4
.L_15:
        /*0038*/ 	.byte	0x04, 0x17
        /*003a*/ 	.short	(.L_17 - .L_16)
.L_16:
        /*003c*/ 	.word	0x00000000
        /*0040*/ 	.short	0x0001
        /*0042*/ 	.short	0x0008
        /*0044*/ 	.byte	0x00, 0xf4, 0x21, 0x00


	//----- nvinfo : EIATTR_KPARAM_INFO
	.align		4
.L_17:
        /*0048*/ 	.byte	0x04, 0x17
        /*004a*/ 	.short	(.L_19 - .L_18)
.L_18:
        /*004c*/ 	.word	0x00000000
        /*0050*/ 	.short	0x0000
        /*0052*/ 	.short	0x0000
        /*0054*/ 	.byte	0x00, 0xf4, 0x21, 0x00


	//----- nvinfo : EIATTR_SPARSE_MMA_MASK
	.align		4
.L_19:
        /*0058*/ 	.byte	0x03, 0x50
        /*005a*/ 	.short	0x0000


	//----- nvinfo : EIATTR_MAXREG_COUNT
	.align		4
        /*005c*/ 	.byte	0x03, 0x1b
        /*005e*/ 	.short	0x00ff


	//----- nvinfo : EIATTR_EXIT_INSTR_OFFSETS
	.align		4
        /*0060*/ 	.byte	0x04, 0x1c
        /*0062*/ 	.short	(.L_21 - .L_20)


	//   ....[0]....
.L_20:
        /*0064*/ 	.word	0x000001b0


	//   ....[1]....
        /*0068*/ 	.word	0x000001d0


	//----- nvinfo : EIATTR_REQNTID
	.align		4
.L_21:
        /*006c*/ 	.byte	0x04, 0x10
        /*006e*/ 	.short	(.L_23 - .L_22)
.L_22:
        /*0070*/ 	.word	0x00000080
        /*0074*/ 	.word	0x00000001
        /*0078*/ 	.word	0x00000001


	//----- nvinfo : EIATTR_CBANK_PARAM_SIZE
	.align		4
.L_23:
        /*007c*/ 	.byte	0x03, 0x19
        /*007e*/ 	.short	0x0024


	//----- nvinfo : EIATTR_PARAM_CBANK
	.align		4
        /*0080*/ 	.byte	0x04, 0x0a
        /*0082*/ 	.short	(.L_25 - .L_24)
	.align		4
.L_24:
        /*0084*/ 	.word	index@(.nv.constant0.triton_poi_fused_cat_60)
        /*0088*/ 	.short	0x0210
        /*008a*/ 	.short	0x0024


	//----- nvinfo : EIATTR_SW_WAR
	.align		4
.L_25:
        /*008c*/ 	.byte	0x04, 0x36
        /*008e*/ 	.short	(.L_27 - .L_26)
.L_26:
        /*0090*/ 	.word	0x00000008
.L_27:


//--------------------- .nv.callgraph             --------------------------
	.section	.nv.callgraph,"",@"SHT_CUDA_CALLGRAPH"
	.align	4
	.sectionentsize	8
	.align		4
        /*0000*/ 	.word	0x00000000
	.align		4
        /*0004*/ 	.word	0xffffffff
	.align		4
        /*0008*/ 	.word	0x00000000
	.align		4
        /*000c*/ 	.word	0xfffffffe
	.align		4
        /*0010*/ 	.word	0x00000000
	.align		4
        /*0014*/ 	.word	0xfffffffd
	.align		4
        /*0018*/ 	.word	0x00000000
	.align		4
        /*001c*/ 	.word	0xfffffffc


//--------------------- .text.triton_poi_fused_cat_60 --------------------------
	.section	.text.triton_poi_fused_cat_60,"ax",@progbits
	.align	128
        .global         triton_poi_fused_cat_60
        .type           triton_poi_fused_cat_60,@function
        .size           triton_poi_fused_cat_60,(.L_x_1 - triton_poi_fused_cat_60)
        .other          triton_poi_fused_cat_60,@"STO_CUDA_ENTRY STV_DEFAULT"
triton_poi_fused_cat_60:
.text.triton_poi_fused_cat_60:
[----:B------:R-:W0:Y:S01]  /*0000*/  LDC R1, c[0x0][0x28] ;  /* 0x00000a00ff017b82 */ /* 0x000e220000000800 */
[----:B------:R-:W1:Y:S07]  /*0010*/  S2R R0, SR_TID.X ;  /* 0x0000000000007919 */ /* 0x000e6e0000002100 */
[----:B------:R-:W2:Y:S01]  /*0020*/  LDC.64 R2, c[0x0][0x210] ;  /* 0x00008400ff027b82 */ /* 0x000ea20000000a00 */
[----:B------:R-:W-:Y:S01]  /*0030*/  HFMA2.MMA R13, -RZ, RZ, 0, 0 ;  /* 0x00000000ff0d7435 */ /* 0x000fe200000001ff */
[----:B------:R-:W-:Y:S01]  /*0040*/  ULDC.64 UR4, c[0x0][0x208] ;  /* 0x0000820000047ab9 */ /* 0x000fe20000000a00 */
[----:B------:R-:W3:Y:S05]  /*0050*/  S2R R11, SR_CTAID.X ;  /* 0x00000000000b7919 */ /* 0x000eea0000002500 */
[----:B------:R-:W4:Y:S08]  /*0060*/  LDC.64 R4, c[0x0][0x218] ;  /* 0x00008600ff047b82 */ /* 0x000f300000000a00 */
[----:B------:R-:W5:Y:S08]  /*0070*/  LDC.64 R6, c[0x0][0x220] ;  /* 0x00008800ff067b82 */ /* 0x000f700000000a00 */
[----:B------:R-:W4:Y:S01]  /*0080*/  LDC.64 R8, c[0x0][0x228] ;  /* 0x00008a00ff087b82 */ /* 0x000f220000000a00 */
[----:B-1----:R-:W-:-:S05]  /*0090*/  LOP3.LUT R0, R0, 0x7f, RZ, 0xc0, !PT ;  /* 0x0000007f00007812 */ /* 0x002fca00078ec0ff */
[----:B---3--:R-:W-:-:S04]  /*00a0*/  IMAD R11, R11, 0x80, R0 ;  /* 0x000000800b0b7824 */ /* 0x008fc800078e0200 */
[C---:B--2---:R-:W-:Y:S01]  /*00b0*/  IMAD.WIDE R2, R11.reuse, 0x4, R2 ;  /* 0x000000040b027825 */ /* 0x044fe200078e0202 */
[----:B------:R-:W-:-:S13]  /*00c0*/  ISETP.GE.AND P0, PT, R11, 0x800, PT ;  /* 0x000008000b00780c */ /* 0x000fda0003f06270 */
[----:B------:R4:W2:Y:S01]  /*00d0*/  @!P0 LDG.E R13, desc[UR4][R2.64] ;  /* 0x00000004020d8981 */ /* 0x0008a2000c1e1900 */
[----:B------:R-:W-:-:S04]  /*00e0*/  SHF.R.S32.HI R0, RZ, 0x1f, R11 ;  /* 0x0000001fff007819 */ /* 0x000fc8000001140b */
[----:B------:R-:W-:-:S04]  /*00f0*/  LEA.HI R0, R0, R11, RZ, 0x9 ;  /* 0x0000000b00007211 */ /* 0x000fc800078f48ff */
[----:B------:R-:W-:Y:S02]  /*0100*/  LOP3.LUT R10, R0, 0xfffffe00, RZ, 0xc0, !PT ;  /* 0xfffffe00000a7812 */ /* 0x000fe400078ec0ff */
[----:B------:R-:W-:-:S03]  /*0110*/  SHF.R.S32.HI R0, RZ, 0x9, R0 ;  /* 0x00000009ff007819 */ /* 0x000fc60000011400 */
[----:B------:R-:W-:-:S04]  /*0120*/  IMAD.IADD R11, R11, 0x1, -R10 ;  /* 0x000000010b0b7824 */ /* 0x000fc800078e0a0a */
[----:B------:R-:W-:-:S04]  /*0130*/  IMAD R11, R0, 0x3600, R11 ;  /* 0x00003600000b7824 */ /* 0x000fc800078e020b */
[----:B----4-:R-:W-:Y:S01]  /*0140*/  IMAD.WIDE R2, R11, 0x4, R4 ;  /* 0x000000040b027825 */ /* 0x010fe200078e0204 */
[----:B------:R-:W-:-:S05]  /*0150*/  IADD3 R15, R10, R11, RZ ;  /* 0x0000000b0a0f7210 */ /* 0x000fca0007ffe0ff */
[----:B-----5:R-:W-:-:S04]  /*0160*/  IMAD.WIDE R4, R15, 0x4, R6 ;  /* 0x000000040f047825 */ /* 0x020fc800078e0206 */
[----:B------:R-:W-:-:S04]  /*0170*/  IMAD.IADD R7, R10, 0x1, R15 ;  /* 0x000000010a077824 */ /* 0x000fc800078e020f */
[----:B0-----:R-:W-:Y:S01]  /*0180*/  IMAD.WIDE R6, R7, 0x4, R8 ;  /* 0x0000000407067825 */ /* 0x001fe200078e0208 */
[----:B--2---:R0:W-:Y:S04]  /*0190*/  @!P0 STG.E desc[UR4][R2.64], R13 ;  /* 0x0000000d02008986 */ /* 0x0041e8000c101904 */
[----:B------:R0:W-:Y:S02]  /*01a0*/  @!P0 STG.E desc[UR4][R4.64], R13 ;  /* 0x0000000d04008986 */ /* 0x0001e4000c101904 */
[----:B0-----:R-:W-:Y:S05]  /*01b0*/  @P0 EXIT ;  /* 0x000000000000094d */ /* 0x001fea0003800000 */
[----:B------:R-:W-:Y:S01]  /*01c0*/  STG.E desc[UR4][R6.64], R13 ;  /* 0x0000000d06007986 */ /* 0x000fe2000c101904 */
[----:B------:R-:W-:Y:S05]  /*01d0*/  EXIT ;  /* 0x000000000000794d */ /* 0x000fea0003800000 */
.L_x_0:
[----:B------:R-:W-:-:S00]  /*01e0*/  BRA `(.L_x_0) ;  /* 0xfffffffc00fc7947 */ /* 0x000fc0000383ffff */
[----:B------:R-:W-:-:S00]  /*01f0*/  NOP ;  /* 0x0000000000007918 */ /* 0x000fc00000000000 */
        /* <DEDUP_REMOVED lines=8> */
.L_x_1:


//--------------------- .nv.constant0.triton_poi_fused_cat_60 --------------------------
	.section	.nv.constant0.triton_poi_fused_cat_60,"a",@progbits
	.sectionflags	@""
	.align	4
.nv.constant0.triton_poi_fused_cat_60:
	.zero		564
